//
// Generated by NVIDIA NVVM Compiler
//
// Compiler Build ID: CL-36424714
// Cuda compilation tools, release 13.0, V13.0.88
// Based on NVVM 20.0.0
//

.version 9.0
.target sm_100
.address_size 64

	// .globl	_Z14doubleElementsPii
.extern .func  (.param .b32 func_retval0) vprintf
(
	.param .b64 vprintf_param_0,
	.param .b64 vprintf_param_1
)
;
.global .align 1 .b8 $str[48] = {10, 32, 71, 80, 85, 32, 45, 32, 107, 101, 114, 110, 101, 108, 32, 37, 100, 32, 45, 32, 115, 116, 114, 105, 100, 101, 32, 37, 100, 32, 105, 110, 100, 101, 120, 32, 37, 100, 32, 118, 97, 108, 117, 101, 32, 37, 100};

.visible .entry _Z14doubleElementsPii(
	.param .u64 .ptr .align 1 _Z14doubleElementsPii_param_0,
	.param .u32 _Z14doubleElementsPii_param_1
)
{
	.local .align 16 .b8 	__local_depot0[16];
	.reg .b64 	%SP;
	.reg .b64 	%SPL;
	.reg .pred 	%p<3>;
	.reg .b32 	%r<15>;
	.reg .b64 	%rd<10>;

	mov.u64 	%SPL, __local_depot0;
	cvta.local.u64 	%SP, %SPL;
	ld.param.u64 	%rd3, [_Z14doubleElementsPii_param_0];
	ld.param.u32 	%r6, [_Z14doubleElementsPii_param_1];
	mov.u32 	%r7, %ctaid.x;
	mov.u32 	%r1, %ntid.x;
	mov.u32 	%r8, %tid.x;
	mad.lo.s32 	%r2, %r7, %r1, %r8;
	setp.ge.s32 	%p1, %r2, %r6;
	@%p1 bra 	$L__BB0_3;
	mov.u32 	%r9, %nctaid.x;
	mul.lo.s32 	%r3, %r9, %r1;
	add.u64 	%rd4, %SP, 0;
	add.u64 	%rd1, %SPL, 0;
	cvta.to.global.u64 	%rd2, %rd3;
	mov.u64 	%rd7, $str;
	mov.u32 	%r14, %r2;
$L__BB0_2:
	mul.wide.s32 	%rd5, %r14, 4;
	add.s64 	%rd6, %rd2, %rd5;
	ld.global.u32 	%r10, [%rd6];
	shl.b32 	%r11, %r10, 1;
	st.global.u32 	[%rd6], %r11;
	st.local.v4.u32 	[%rd1], {%r2, %r3, %r14, %r11};
	cvta.global.u64 	%rd8, %rd7;
	{ // callseq 0, 0
	.param .b64 param0;
	st.param.b64 	[param0], %rd8;
	.param .b64 param1;
	st.param.b64 	[param1], %rd4;
	.param .b32 retval0;
	call.uni (retval0), 
	vprintf, 
	(
	param0, 
	param1
	);
	ld.param.b32 	%r12, [retval0];
	} // callseq 0
	add.s32 	%r14, %r14, %r3;
	setp.lt.s32 	%p2, %r14, %r6;
	@%p2 bra 	$L__BB0_2;
$L__BB0_3:
	ret;

}


// ===== COMPILED SASS (sm_100) =====

	.target	sm_100

	.elftype	@"ET_EXEC"


//--------------------- .note.nv.tkinfo           --------------------------
	.section	.note.nv.tkinfo,"",@"SHT_NOTE"
	.sectionflags	@"SHF_NOTE_NV_TKINFO"
	.tkinfo
        /*0018*/ 	.word	0x00000002
        /*0030*/ 	.string	""
        /*0030*/ 	.string	"ptxas"
        /*0030*/ 	.string	"Cuda compilation tools, release 13.0, V13.0.88"
        /*0030*/ 	.string	"Build cuda_13.0.r13.0/compiler.36424714_0"
        /*0030*/ 	.string	"-arch sm_100 -m 64 "



//--------------------- .note.nv.cuinfo           --------------------------
	.section	.note.nv.cuinfo,"",@"SHT_NOTE"
	.sectionflags	@"SHF_NOTE_NV_CUINFO"
        /*0018*/ 	.short	0x0002
        /*001a*/ 	.short	0x0064
        /*001c*/ 	.short	0x0082
	.zero		2


//--------------------- .nv.info                  --------------------------
	.section	.nv.info,"",@"SHT_CUDA_INFO"
	.align	4


	//----- nvinfo : EIATTR_REGCOUNT
	.align		4
        /*0000*/ 	.byte	0x04, 0x2f
        /*0002*/ 	.short	(.L_2 - .L_1)
	.align		4
.L_1:
        /*0004*/ 	.word	index@(_Z14doubleElementsPii)
        /*0008*/ 	.word	0x00000019


	//----- nvinfo : EIATTR_FRAME_SIZE
	.align		4
.L_2:
        /*000c*/ 	.byte	0x04, 0x11
        /*000e*/ 	.short	(.L_4 - .L_3)
	.align		4
.L_3:
        /*0010*/ 	.word	index@(_Z14doubleElementsPii)
        /*0014*/ 	.word	0x00000010


	//----- nvinfo : EIATTR_MIN_STACK_SIZE
	.align		4
.L_4:
        /*0018*/ 	.byte	0x04, 0x12
        /*001a*/ 	.short	(.L_6 - .L_5)
	.align		4
.L_5:
        /*001c*/ 	.word	index@(_Z14doubleElementsPii)
        /*0020*/ 	.word	0x00000010
.L_6:


//--------------------- .nv.compat                --------------------------
	.section	.nv.compat,"",@"SHT_CUDA_COMPAT_INFO"
	.align	4
        /*0000*/ 	.byte	0x02, 0x09, 0x00, 0x00, 0x02, 0x02, 0x01, 0x00, 0x02, 0x05, 0x05, 0x00, 0x03, 0x07, 0x01, 0x01
        /*0010*/ 	.byte	0x02, 0x03, 0x00, 0x00, 0x02, 0x06, 0x01, 0x00, 0x04, 0x0b, 0x08, 0x00, 0x09, 0x00, 0x00, 0x00
        /*0020*/ 	.byte	0x00, 0x00, 0x00, 0x00


//--------------------- .nv.info._Z14doubleElementsPii --------------------------
	.section	.nv.info._Z14doubleElementsPii,"",@"SHT_CUDA_INFO"
	.sectionflags	@""
	.align	4


	//----- nvinfo : EIATTR_CUDA_API_VERSION
	.align		4
        /*0000*/ 	.byte	0x04, 0x37
        /*0002*/ 	.short	(.L_8 - .L_7)
.L_7:
        /*0004*/ 	.word	0x00000082


	//----- nvinfo : EIATTR_KPARAM_INFO
	.align		4
.L_8:
        /*0008*/ 	.byte	0x04, 0x17
        /*000a*/ 	.short	(.L_10 - .L_9)
.L_9:
        /*000c*/ 	.word	0x00000000
        /*0010*/ 	.short	0x0001
        /*0012*/ 	.short	0x0008
        /*0014*/ 	.byte	0x00, 0xf0, 0x11, 0x00


	//----- nvinfo : EIATTR_KPARAM_INFO
	.align		4
.L_10:
        /*0018*/ 	.byte	0x04, 0x17
        /*001a*/ 	.short	(.L_12 - .L_11)
.L_11:
        /*001c*/ 	.word	0x00000000
        /*0020*/ 	.short	0x0000
        /*0022*/ 	.short	0x0000
        /*0024*/ 	.byte	0x00, 0xf5, 0x21, 0x00


	//----- nvinfo : EIATTR_SPARSE_MMA_MASK
	.align		4
.L_12:
        /*0028*/ 	.byte	0x03, 0x50
        /*002a*/ 	.short	0x0000


	//----- nvinfo : EIATTR_MAXREG_COUNT
	.align		4
        /*002c*/ 	.byte	0x03, 0x1b
        /*002e*/ 	.short	0x00ff


	//----- nvinfo : EIATTR_EXTERNS
	.align		4
        /*0030*/ 	.byte	0x04, 0x0f
        /*0032*/ 	.short	(.L_14 - .L_13)


	//   ....[0]....
	.align		4
.L_13:
        /*0034*/ 	.word	index@(vprintf)


	//----- nvinfo : EIATTR_MERCURY_ISA_VERSION
	.align		4
.L_14:
        /*0038*/ 	.byte	0x03, 0x5f
        /*003a*/ 	.short	0x0101


	//----- nvinfo : EIATTR_VRC_CTA_INIT_COUNT
	.align		4
        /*003c*/ 	.byte	0x02, 0x4a
	.zero		1
	.zero		1


	//----- nvinfo : EIATTR_SYSCALL_OFFSETS
	.align		4
        /*0040*/ 	.byte	0x04, 0x46
        /*0042*/ 	.short	(.L_16 - .L_15)


	//   ....[0]....
.L_15:
        /*0044*/ 	.word	0x00000230


	//----- nvinfo : EIATTR_EXIT_INSTR_OFFSETS
	.align		4
.L_16:
        /*0048*/ 	.byte	0x04, 0x1c
        /*004a*/ 	.short	(.L_18 - .L_17)


	//   ....[0]....
.L_17:
        /*004c*/ 	.word	0x000000c0


	//   ....[1]....
        /*0050*/ 	.word	0x00000260


	//----- nvinfo : EIATTR_CRS_STACK_SIZE
	.align		4
.L_18:
        /*0054*/ 	.byte	0x04, 0x1e
        /*0056*/ 	.short	(.L_20 - .L_19)
.L_19:
        /*0058*/ 	.word	0x00000000


	//----- nvinfo : EIATTR_CBANK_PARAM_SIZE
	.align		4
.L_20:
        /*005c*/ 	.byte	0x03, 0x19
        /*005e*/ 	.short	0x000c


	//----- nvinfo : EIATTR_PARAM_CBANK
	.align		4
        /*0060*/ 	.byte	0x04, 0x0a
        /*0062*/ 	.short	(.L_22 - .L_21)
	.align		4
.L_21:
        /*0064*/ 	.word	index@(.nv.constant0._Z14doubleElementsPii)
        /*0068*/ 	.short	0x0380
        /*006a*/ 	.short	0x000c


	//----- nvinfo : EIATTR_SW_WAR
	.align		4
.L_22:
        /*006c*/ 	.byte	0x04, 0x36
        /*006e*/ 	.short	(.L_24 - .L_23)
.L_23:
        /*0070*/ 	.word	0x00000008
.L_24:


//--------------------- .nv.callgraph             --------------------------
	.section	.nv.callgraph,"",@"SHT_CUDA_CALLGRAPH"
	.align	4
	.sectionentsize	8
	.align		4
        /*0000*/ 	.word	0x00000000
	.align		4
        /*0004*/ 	.word	0xffffffff
	.align		4
        /*0008*/ 	.word	index@(_Z14doubleElementsPii)
	.align		4
        /*000c*/ 	.word	index@(vprintf)
	.align		4
        /*0010*/ 	.word	0x00000000
	.align		4
        /*0014*/ 	.word	0xfffffffe
	.align		4
        /*0018*/ 	.word	0x00000000
	.align		4
        /*001c*/ 	.word	0xfffffffd
	.align		4
        /*0020*/ 	.word	0x00000000
	.align		4
        /*0024*/ 	.word	0xfffffffc


//--------------------- .nv.constant4             --------------------------
	.section	.nv.constant4,"a",@progbits
	.align	8
	.align		8
.nv.constant4:
        /*0000*/ 	.dword	vprintf
	.align		8
        /*0008*/ 	.dword	$str


//--------------------- .text._Z14doubleElementsPii --------------------------
	.section	.text._Z14doubleElementsPii,"ax",@progbits
	.align	128
        .global         _Z14doubleElementsPii
        .type           _Z14doubleElementsPii,@function
        .size           _Z14doubleElementsPii,(.L_x_3 - _Z14doubleElementsPii)
        .other          _Z14doubleElementsPii,@"STO_CUDA_ENTRY STV_DEFAULT"
_Z14doubleElementsPii:
.text._Z14doubleElementsPii:
[----:B------:R-:W0:Y:S01]  /*0000*/  LDC R1, c[0x0][0x37c] ;  /* 0x0000df00ff017b82 */ /* 0x000e220000000800 */
[----:B------:R-:W1:Y:S01]  /*0010*/  S2R R16, SR_TID.X ;  /* 0x0000000000107919 */ /* 0x000e620000002100 */
[----:B------:R-:W2:Y:S06]  /*0020*/  LDCU UR5, c[0x0][0x2fc] ;  /* 0x00005f80ff0577ac */ /* 0x000eac0008000800 */
[----:B------:R-:W1:Y:S01]  /*0030*/  S2UR UR6, SR_CTAID.X ;  /* 0x00000000000679c3 */ /* 0x000e620000002500 */
[----:B0-----:R-:W-:Y:S01]  /*0040*/  VIADD R1, R1, 0xfffffff0 ;  /* 0xfffffff001017836 */ /* 0x001fe20000000000 */
[----:B------:R-:W0:Y:S01]  /*0050*/  LDCU UR7, c[0x0][0x388] ;  /* 0x00007100ff0777ac */ /* 0x000e220008000800 */
[----:B------:R-:W3:Y:S05]  /*0060*/  LDCU UR4, c[0x0][0x2f8] ;  /* 0x00005f00ff0477ac */ /* 0x000eea0008000800 */
[----:B------:R-:W1:Y:S01]  /*0070*/  LDC R17, c[0x0][0x360] ;  /* 0x0000d800ff117b82 */ /* 0x000e620000000800 */
[----:B---3--:R-:W-:-:S05]  /*0080*/  IADD3 R2, P1, PT, R1, UR4, RZ ;  /* 0x0000000401027c10 */ /* 0x008fca000ff3e0ff */
[----:B--2---:R-:W-:Y:S02]  /*0090*/  IMAD.X R22, RZ, RZ, UR5, P1 ;  /* 0x00000005ff167e24 */ /* 0x004fe400088e06ff */
[----:B-1----:R-:W-:-:S05]  /*00a0*/  IMAD R16, R17, UR6, R16 ;  /* 0x0000000611107c24 */ /* 0x002fca000f8e0210 */
[----:B0-----:R-:W-:-:S13]  /*00b0*/  ISETP.GE.AND P0, PT, R16, UR7, PT ;  /* 0x0000000710007c0c */ /* 0x001fda000bf06270 */
[----:B------:R-:W-:Y:S05]  /*00c0*/  @P0 EXIT ;  /* 0x000000000000094d */ /* 0x000fea0003800000 */
[----:B------:R-:W0:Y:S01]  /*00d0*/  LDCU UR4, c[0x0][0x370] ;  /* 0x00006e00ff0477ac */ /* 0x000e220008000800 */
[----:B------:R-:W-:Y:S01]  /*00e0*/  MOV R18, R16 ;  /* 0x0000001000127202 */ /* 0x000fe20000000f00 */
[----:B------:R-:W1:Y:S01]  /*00f0*/  LDCU.64 UR36, c[0x0][0x358] ;  /* 0x00006b00ff2477ac */ /* 0x000e620008000a00 */
[----:B------:R-:W2:Y:S01]  /*0100*/  LDCU UR38, c[0x0][0x388] ;  /* 0x00007100ff2677ac */ /* 0x000ea20008000800 */
[----:B0-----:R-:W-:-:S07]  /*0110*/  IMAD R17, R17, UR4, RZ ;  /* 0x0000000411117c24 */ /* 0x001fce000f8e02ff */
.L_x_1:
[----:B------:R-:W0:Y:S01]  /*0120*/  LDC.64 R8, c[0x0][0x380] ;  /* 0x0000e000ff087b82 */ /* 0x000e220000000a00 */
[----:B------:R-:W-:Y:S01]  /*0130*/  MOV R0, 0x0 ;  /* 0x0000000000007802 */ /* 0x000fe20000000f00 */
[----:B------:R-:W3:Y:S01]  /*0140*/  LDCU.64 UR4, c[0x4][0x8] ;  /* 0x01000100ff0477ac */ /* 0x000ee20008000a00 */
[----:B0-----:R-:W-:-:S05]  /*0150*/  IMAD.WIDE R8, R18, 0x4, R8 ;  /* 0x0000000412087825 */ /* 0x001fca00078e0208 */
[----:B-1----:R-:W4:Y:S01]  /*0160*/  LDG.E R19, desc[UR36][R8.64] ;  /* 0x0000002408137981 */ /* 0x002f22000c1e1900 */
[----:B------:R0:W1:Y:S01]  /*0170*/  LDC.64 R10, c[0x4][R0] ;  /* 0x01000000000a7b82 */ /* 0x0000620000000a00 */
[----:B---3--:R-:W-:Y:S01]  /*0180*/  IMAD.U32 R4, RZ, RZ, UR4 ;  /* 0x00000004ff047e24 */ /* 0x008fe2000f8e00ff */
[----:B------:R-:W-:Y:S01]  /*0190*/  MOV R5, UR5 ;  /* 0x0000000500057c02 */ /* 0x000fe20008000f00 */
[----:B------:R-:W-:Y:S01]  /*01a0*/  IMAD.MOV.U32 R6, RZ, RZ, R2 ;  /* 0x000000ffff067224 */ /* 0x000fe200078e0002 */
[----:B------:R-:W-:Y:S01]  /*01b0*/  MOV R7, R22 ;  /* 0x0000001600077202 */ /* 0x000fe20000000f00 */
[----:B----4-:R-:W-:-:S05]  /*01c0*/  IMAD.SHL.U32 R19, R19, 0x2, RZ ;  /* 0x0000000213137824 */ /* 0x010fca00078e00ff */
[----:B------:R3:W-:Y:S04]  /*01d0*/  STL.128 [R1], R16 ;  /* 0x0000001001007387 */ /* 0x0007e80000100c00 */
[----:B------:R4:W-:Y:S01]  /*01e0*/  STG.E desc[UR36][R8.64], R19 ;  /* 0x0000001308007986 */ /* 0x0009e2000c101924 */
[----:B---3--:R-:W-:-:S04]  /*01f0*/  IADD3 R18, PT, PT, R17, R18, RZ ;  /* 0x0000001211127210 */ /* 0x008fc80007ffe0ff */
[----:B--2---:R-:W-:-:S04]  /*0200*/  ISETP.GE.AND P0, PT, R18, UR38, PT ;  /* 0x0000002612007c0c */ /* 0x004fc8000bf06270 */
[----:B01--4-:R-:W-:-:S09]  /*0210*/  P2R R19, PR, RZ, 0x1 ;  /* 0x00000001ff137803 */ /* 0x013fd20000000000 */
[----:B------:R-:W-:-:S07]  /*0220*/  LEPC R20, `(.L_x_0) ;  /* 0x000000001014794e */ /* 0x000fce0000000000 */
[----:B------:R-:W-:Y:S05]  /*0230*/  CALL.ABS.NOINC R10 ;  /* 0x000000000a007343 */ /* 0x000fea0003c00000 */
.L_x_0:
[----:B------:R-:W-:-:S13]  /*0240*/  ISETP.NE.AND P6, PT, R19, RZ, PT ;  /* 0x000000ff1300720c */ /* 0x000fda0003fc5270 */
[----:B------:R-:W-:Y:S05]  /*0250*/  @!P6 BRA `(.L_x_1) ;  /* 0xfffffffc00b0e947 */ /* 0x000fea000383ffff */
[----:B------:R-:W-:Y:S05]  /*0260*/  EXIT ;  /* 0x000000000000794d */ /* 0x000fea0003800000 */
.L_x_2:
[----:B------:R-:W-:-:S00]  /*0270*/  BRA `(.L_x_2) ;  /* 0xfffffffc00fc7947 */ /* 0x000fc0000383ffff */
[----:B------:R-:W-:-:S00]  /*0280*/  NOP ;  /* 0x0000000000007918 */ /* 0x000fc00000000000 */
[----:B------:R-:W-:-:S00]  /*0290*/  NOP ;  /* 0x0000000000007918 */ /* 0x000fc00000000000 */
[----:B------:R-:W-:-:S00]  /*02a0*/  NOP ;  /* 0x0000000000007918 */ /* 0x000fc00000000000 */
[----:B------:R-:W-:-:S00]  /*02b0*/  NOP ;  /* 0x0000000000007918 */ /* 0x000fc00000000000 */
[----:B------:R-:W-:-:S00]  /*02c0*/  NOP ;  /* 0x0000000000007918 */ /* 0x000fc00000000000 */
[----:B------:R-:W-:-:S00]  /*02d0*/  NOP ;  /* 0x0000000000007918 */ /* 0x000fc00000000000 */
[----:B------:R-:W-:-:S00]  /*02e0*/  NOP ;  /* 0x0000000000007918 */ /* 0x000fc00000000000 */
[----:B------:R-:W-:-:S00]  /*02f0*/  NOP ;  /* 0x0000000000007918 */ /* 0x000fc00000000000 */
.L_x_3:


//--------------------- .nv.global.init           --------------------------
	.section	.nv.global.init,"aw",@progbits
.nv.global.init:
	.type		$str,@object
	.size		$str,(.L_0 - $str)
$str:
        /*0000*/ 	.byte	0x0a, 0x20, 0x47, 0x50, 0x55, 0x20, 0x2d, 0x20, 0x6b, 0x65, 0x72, 0x6e, 0x65, 0x6c, 0x20, 0x25
        /*0010*/ 	.byte	0x64, 0x20, 0x2d, 0x20, 0x73, 0x74, 0x72, 0x69, 0x64, 0x65, 0x20, 0x25, 0x64, 0x20, 0x69, 0x6e
        /*0020*/ 	.byte	0x64, 0x65, 0x78, 0x20, 0x25, 0x64, 0x20, 0x76, 0x61, 0x6c, 0x75, 0x65, 0x20, 0x25, 0x64, 0x00
.L_0:


//--------------------- .nv.shared.reserved.0     --------------------------
	.section	.nv.shared.reserved.0,"aw",@nobits
	.weak		__nv_reservedSMEM_offset_0_alias
	.size		__nv_reservedSMEM_offset_0_alias, 0, 64
	.other		__nv_reservedSMEM_offset_0_alias,@"STO_CUDA_RESERVED_SHARED STV_DEFAULT"
__nv_reservedSMEM_offset_0_alias:
	.zero		0
	.zero		64


//--------------------- .nv.constant0._Z14doubleElementsPii --------------------------
	.section	.nv.constant0._Z14doubleElementsPii,"a",@progbits
	.sectionflags	@""
	.align	4
.nv.constant0._Z14doubleElementsPii:
	.zero		908


//--------------------- SYMBOLS --------------------------

	.type		.nv.reservedSmem.offset0,@object
	.size		.nv.reservedSmem.offset0,0x4
	.type		vprintf,@function
